//
// Generated by NVIDIA NVVM Compiler
//
// Compiler Build ID: CL-36424714
// Cuda compilation tools, release 13.0, V13.0.88
// Based on NVVM 20.0.0
//

.version 9.0
.target sm_100
.address_size 64

	// .globl	_Z8relukernPKfPfmm

.visible .entry _Z8relukernPKfPfmm(
	.param .u64 .ptr .align 1 _Z8relukernPKfPfmm_param_0,
	.param .u64 .ptr .align 1 _Z8relukernPKfPfmm_param_1,
	.param .u64 _Z8relukernPKfPfmm_param_2,
	.param .u64 _Z8relukernPKfPfmm_param_3
)
{
	.reg .pred 	%p<5>;
	.reg .b32 	%r<13>;
	.reg .b32 	%f<3>;
	.reg .b64 	%rd<22>;

	ld.param.u64 	%rd12, [_Z8relukernPKfPfmm_param_0];
	ld.param.u64 	%rd13, [_Z8relukernPKfPfmm_param_1];
	ld.param.u64 	%rd14, [_Z8relukernPKfPfmm_param_2];
	ld.param.u64 	%rd15, [_Z8relukernPKfPfmm_param_3];
	mov.u32 	%r3, %ntid.y;
	mov.u32 	%r4, %ctaid.y;
	mov.u32 	%r5, %tid.y;
	mad.lo.s32 	%r6, %r3, %r4, %r5;
	cvt.u64.u32 	%rd20, %r6;
	mov.u32 	%r1, %ntid.x;
	mov.u32 	%r7, %ctaid.x;
	mov.u32 	%r8, %tid.x;
	mad.lo.s32 	%r9, %r1, %r7, %r8;
	cvt.u64.u32 	%rd2, %r9;
	mov.u32 	%r10, %nctaid.y;
	mul.lo.s32 	%r2, %r3, %r10;
	setp.le.u64 	%p1, %rd15, %rd20;
	@%p1 bra 	$L__BB0_6;
	mov.u32 	%r11, %nctaid.x;
	mul.lo.s32 	%r12, %r1, %r11;
	cvt.u64.u32 	%rd3, %r12;
	cvt.u64.u32 	%rd4, %r2;
	cvta.to.global.u64 	%rd5, %rd12;
	cvta.to.global.u64 	%rd6, %rd13;
$L__BB0_2:
	setp.le.u64 	%p2, %rd14, %rd2;
	@%p2 bra 	$L__BB0_5;
	mul.lo.s64 	%rd8, %rd20, %rd14;
	mov.u64 	%rd21, %rd2;
$L__BB0_4:
	add.s64 	%rd16, %rd21, %rd8;
	shl.b64 	%rd17, %rd16, 2;
	add.s64 	%rd18, %rd5, %rd17;
	ld.global.f32 	%f1, [%rd18];
	max.f32 	%f2, %f1, 0f00000000;
	add.s64 	%rd19, %rd6, %rd17;
	st.global.f32 	[%rd19], %f2;
	add.s64 	%rd21, %rd21, %rd3;
	setp.lt.u64 	%p3, %rd21, %rd14;
	@%p3 bra 	$L__BB0_4;
$L__BB0_5:
	add.s64 	%rd20, %rd20, %rd4;
	setp.lt.u64 	%p4, %rd20, %rd15;
	@%p4 bra 	$L__BB0_2;
$L__BB0_6:
	ret;

}


// ===== COMPILED SASS (sm_100) =====

	.target	sm_100

	.elftype	@"ET_EXEC"


//--------------------- .note.nv.tkinfo           --------------------------
	.section	.note.nv.tkinfo,"",@"SHT_NOTE"
	.sectionflags	@"SHF_NOTE_NV_TKINFO"
	.tkinfo
        /*0018*/ 	.word	0x00000002
        /*0030*/ 	.string	""
        /*0030*/ 	.string	"ptxas"
        /*0030*/ 	.string	"Cuda compilation tools, release 13.0, V13.0.88"
        /*0030*/ 	.string	"Build cuda_13.0.r13.0/compiler.36424714_0"
        /*0030*/ 	.string	"-arch sm_100 -m 64 "



//--------------------- .note.nv.cuinfo           --------------------------
	.section	.note.nv.cuinfo,"",@"SHT_NOTE"
	.sectionflags	@"SHF_NOTE_NV_CUINFO"
        /*0018*/ 	.short	0x0002
        /*001a*/ 	.short	0x0064
        /*001c*/ 	.short	0x0082
	.zero		2


//--------------------- .nv.info                  --------------------------
	.section	.nv.info,"",@"SHT_CUDA_INFO"
	.align	4


	//----- nvinfo : EIATTR_REGCOUNT
	.align		4
        /*0000*/ 	.byte	0x04, 0x2f
        /*0002*/ 	.short	(.L_1 - .L_0)
	.align		4
.L_0:
        /*0004*/ 	.word	index@(_Z8relukernPKfPfmm)
        /*0008*/ 	.word	0x00000014


	//----- nvinfo : EIATTR_FRAME_SIZE
	.align		4
.L_1:
        /*000c*/ 	.byte	0x04, 0x11
        /*000e*/ 	.short	(.L_3 - .L_2)
	.align		4
.L_2:
        /*0010*/ 	.word	index@(_Z8relukernPKfPfmm)
        /*0014*/ 	.word	0x00000000


	//----- nvinfo : EIATTR_MIN_STACK_SIZE
	.align		4
.L_3:
        /*0018*/ 	.byte	0x04, 0x12
        /*001a*/ 	.short	(.L_5 - .L_4)
	.align		4
.L_4:
        /*001c*/ 	.word	index@(_Z8relukernPKfPfmm)
        /*0020*/ 	.word	0x00000000
.L_5:


//--------------------- .nv.compat                --------------------------
	.section	.nv.compat,"",@"SHT_CUDA_COMPAT_INFO"
	.align	4
        /*0000*/ 	.byte	0x02, 0x09, 0x00, 0x00, 0x02, 0x02, 0x01, 0x00, 0x02, 0x05, 0x05, 0x00, 0x03, 0x07, 0x01, 0x01
        /*0010*/ 	.byte	0x02, 0x03, 0x00, 0x00, 0x02, 0x06, 0x01, 0x00, 0x04, 0x0b, 0x08, 0x00, 0x09, 0x00, 0x00, 0x00
        /*0020*/ 	.byte	0x00, 0x00, 0x00, 0x00


//--------------------- .nv.info._Z8relukernPKfPfmm --------------------------
	.section	.nv.info._Z8relukernPKfPfmm,"",@"SHT_CUDA_INFO"
	.sectionflags	@""
	.align	4


	//----- nvinfo : EIATTR_CUDA_API_VERSION
	.align		4
        /*0000*/ 	.byte	0x04, 0x37
        /*0002*/ 	.short	(.L_7 - .L_6)
.L_6:
        /*0004*/ 	.word	0x00000082


	//----- nvinfo : EIATTR_KPARAM_INFO
	.align		4
.L_7:
        /*0008*/ 	.byte	0x04, 0x17
        /*000a*/ 	.short	(.L_9 - .L_8)
.L_8:
        /*000c*/ 	.word	0x00000000
        /*0010*/ 	.short	0x0003
        /*0012*/ 	.short	0x0018
        /*0014*/ 	.byte	0x00, 0xf0, 0x21, 0x00


	//----- nvinfo : EIATTR_KPARAM_INFO
	.align		4
.L_9:
        /*0018*/ 	.byte	0x04, 0x17
        /*001a*/ 	.short	(.L_11 - .L_10)
.L_10:
        /*001c*/ 	.word	0x00000000
        /*0020*/ 	.short	0x0002
        /*0022*/ 	.short	0x0010
        /*0024*/ 	.byte	0x00, 0xf0, 0x21, 0x00


	//----- nvinfo : EIATTR_KPARAM_INFO
	.align		4
.L_11:
        /*0028*/ 	.byte	0x04, 0x17
        /*002a*/ 	.short	(.L_13 - .L_12)
.L_12:
        /*002c*/ 	.word	0x00000000
        /*0030*/ 	.short	0x0001
        /*0032*/ 	.short	0x0008
        /*0034*/ 	.byte	0x00, 0xf5, 0x21, 0x00


	//----- nvinfo : EIATTR_KPARAM_INFO
	.align		4
.L_13:
        /*0038*/ 	.byte	0x04, 0x17
        /*003a*/ 	.short	(.L_15 - .L_14)
.L_14:
        /*003c*/ 	.word	0x00000000
        /*0040*/ 	.short	0x0000
        /*0042*/ 	.short	0x0000
        /*0044*/ 	.byte	0x00, 0xf5, 0x21, 0x00


	//----- nvinfo : EIATTR_SPARSE_MMA_MASK
	.align		4
.L_15:
        /*0048*/ 	.byte	0x03, 0x50
        /*004a*/ 	.short	0x0000


	//----- nvinfo : EIATTR_MAXREG_COUNT
	.align		4
        /*004c*/ 	.byte	0x03, 0x1b
        /*004e*/ 	.short	0x00ff


	//----- nvinfo : EIATTR_MERCURY_ISA_VERSION
	.align		4
        /*0050*/ 	.byte	0x03, 0x5f
        /*0052*/ 	.short	0x0101


	//----- nvinfo : EIATTR_VRC_CTA_INIT_COUNT
	.align		4
        /*0054*/ 	.byte	0x02, 0x4a
	.zero		1
	.zero		1


	//----- nvinfo : EIATTR_EXIT_INSTR_OFFSETS
	.align		4
        /*0058*/ 	.byte	0x04, 0x1c
        /*005a*/ 	.short	(.L_17 - .L_16)


	//   ....[0]....
.L_16:
        /*005c*/ 	.word	0x000000e0


	//   ....[1]....
        /*0060*/ 	.word	0x00000370


	//----- nvinfo : EIATTR_CRS_STACK_SIZE
	.align		4
.L_17:
        /*0064*/ 	.byte	0x04, 0x1e
        /*0066*/ 	.short	(.L_19 - .L_18)
.L_18:
        /*0068*/ 	.word	0x00000000


	//----- nvinfo : EIATTR_CBANK_PARAM_SIZE
	.align		4
.L_19:
        /*006c*/ 	.byte	0x03, 0x19
        /*006e*/ 	.short	0x0020


	//----- nvinfo : EIATTR_PARAM_CBANK
	.align		4
        /*0070*/ 	.byte	0x04, 0x0a
        /*0072*/ 	.short	(.L_21 - .L_20)
	.align		4
.L_20:
        /*0074*/ 	.word	index@(.nv.constant0._Z8relukernPKfPfmm)
        /*0078*/ 	.short	0x0380
        /*007a*/ 	.short	0x0020


	//----- nvinfo : EIATTR_SW_WAR
	.align		4
.L_21:
        /*007c*/ 	.byte	0x04, 0x36
        /*007e*/ 	.short	(.L_23 - .L_22)
.L_22:
        /*0080*/ 	.word	0x00000008
.L_23:


//--------------------- .nv.callgraph             --------------------------
	.section	.nv.callgraph,"",@"SHT_CUDA_CALLGRAPH"
	.align	4
	.sectionentsize	8
	.align		4
        /*0000*/ 	.word	0x00000000
	.align		4
        /*0004*/ 	.word	0xffffffff
	.align		4
        /*0008*/ 	.word	0x00000000
	.align		4
        /*000c*/ 	.word	0xfffffffe
	.align		4
        /*0010*/ 	.word	0x00000000
	.align		4
        /*0014*/ 	.word	0xfffffffd
	.align		4
        /*0018*/ 	.word	0x00000000
	.align		4
        /*001c*/ 	.word	0xfffffffc


//--------------------- .text._Z8relukernPKfPfmm  --------------------------
	.section	.text._Z8relukernPKfPfmm,"ax",@progbits
	.align	128
        .global         _Z8relukernPKfPfmm
        .type           _Z8relukernPKfPfmm,@function
        .size           _Z8relukernPKfPfmm,(.L_x_5 - _Z8relukernPKfPfmm)
        .other          _Z8relukernPKfPfmm,@"STO_CUDA_ENTRY STV_DEFAULT"
_Z8relukernPKfPfmm:
.text._Z8relukernPKfPfmm:
[----:B------:R-:W-:Y:S01]  /*0000*/  LDC R1, c[0x0][0x37c] ;  /* 0x0000df00ff017b82 */ /* 0x000fe20000000800 */
[----:B------:R-:W0:Y:S01]  /*0010*/  S2R R0, SR_CTAID.Y ;  /* 0x0000000000007919 */ /* 0x000e220000002600 */
[----:B------:R-:W0:Y:S01]  /*0020*/  LDCU UR4, c[0x0][0x364] ;  /* 0x00006c80ff0477ac */ /* 0x000e220008000800 */
[----:B------:R-:W0:Y:S01]  /*0030*/  S2R R3, SR_TID.Y ;  /* 0x0000000000037919 */ /* 0x000e220000002200 */
[----:B------:R-:W1:Y:S01]  /*0040*/  LDCU.64 UR8, c[0x0][0x398] ;  /* 0x00007300ff0877ac */ /* 0x000e620008000a00 */
[----:B------:R-:W2:Y:S01]  /*0050*/  S2R R9, SR_CTAID.X ;  /* 0x0000000000097919 */ /* 0x000ea20000002500 */
[----:B------:R-:W2:Y:S01]  /*0060*/  LDCU UR5, c[0x0][0x360] ;  /* 0x00006c00ff0577ac */ /* 0x000ea20008000800 */
[----:B------:R-:W2:Y:S01]  /*0070*/  S2R R2, SR_TID.X ;  /* 0x0000000000027919 */ /* 0x000ea20000002100 */
[----:B------:R-:W3:Y:S01]  /*0080*/  LDCU UR6, c[0x0][0x374] ;  /* 0x00006e80ff0677ac */ /* 0x000ee20008000800 */
[----:B0-----:R-:W-:Y:S01]  /*0090*/  IMAD R0, R0, UR4, R3 ;  /* 0x0000000400007c24 */ /* 0x001fe2000f8e0203 */
[----:B---3--:R-:W-:-:S04]  /*00a0*/  UIMAD UR4, UR4, UR6, URZ ;  /* 0x00000006040472a4 */ /* 0x008fc8000f8e02ff */
[----:B-1----:R-:W-:Y:S01]  /*00b0*/  ISETP.GE.U32.AND P0, PT, R0, UR8, PT ;  /* 0x0000000800007c0c */ /* 0x002fe2000bf06070 */
[----:B--2---:R-:W-:-:S03]  /*00c0*/  IMAD R9, R9, UR5, R2 ;  /* 0x0000000509097c24 */ /* 0x004fc6000f8e0202 */
[----:B------:R-:W-:-:S13]  /*00d0*/  ISETP.GE.U32.AND.EX P0, PT, RZ, UR9, PT, P0 ;  /* 0x00000009ff007c0c */ /* 0x000fda000bf06100 */
[----:B------:R-:W-:Y:S05]  /*00e0*/  @P0 EXIT ;  /* 0x000000000000094d */ /* 0x000fea0003800000 */
[----:B------:R-:W0:Y:S01]  /*00f0*/  LDCU UR6, c[0x0][0x370] ;  /* 0x00006e00ff0677ac */ /* 0x000e220008000800 */
[----:B------:R-:W-:Y:S02]  /*0100*/  IMAD.MOV.U32 R15, RZ, RZ, R0 ;  /* 0x000000ffff0f7224 */ /* 0x000fe400078e0000 */
[----:B------:R-:W-:Y:S01]  /*0110*/  IMAD.MOV.U32 R17, RZ, RZ, RZ ;  /* 0x000000ffff117224 */ /* 0x000fe200078e00ff */
[----:B------:R-:W1:Y:S01]  /*0120*/  LDCU.64 UR8, c[0x0][0x358] ;  /* 0x00006b00ff0877ac */ /* 0x000e620008000a00 */
[----:B------:R-:W2:Y:S01]  /*0130*/  LDCU.128 UR12, c[0x0][0x380] ;  /* 0x00007000ff0c77ac */ /* 0x000ea20008000c00 */
[----:B0-----:R-:W-:-:S12]  /*0140*/  UIMAD UR5, UR5, UR6, URZ ;  /* 0x00000006050572a4 */ /* 0x001fd8000f8e02ff */
.L_x_3:
[----:B0-----:R-:W0:Y:S01]  /*0150*/  LDC.64 R2, c[0x0][0x390] ;  /* 0x0000e400ff027b82 */ /* 0x001e220000000a00 */
[----:B------:R-:W-:Y:S01]  /*0160*/  BSSY.RECONVERGENT B0, `(.L_x_0) ;  /* 0x000001a000007945 */ /* 0x000fe20003800200 */
[----:B0-----:R-:W-:-:S04]  /*0170*/  ISETP.GE.U32.AND P0, PT, R9, R2, PT ;  /* 0x000000020900720c */ /* 0x001fc80003f06070 */
[----:B------:R-:W-:-:S13]  /*0180*/  ISETP.GE.U32.AND.EX P0, PT, RZ, R3, PT, P0 ;  /* 0x00000003ff00720c */ /* 0x000fda0003f06100 */
[----:B------:R-:W-:Y:S05]  /*0190*/  @P0 BRA `(.L_x_1) ;  /* 0x0000000000580947 */ /* 0x000fea0003800000 */
[----:B------:R-:W-:Y:S02]  /*01a0*/  IMAD.MOV.U32 R13, RZ, RZ, R9 ;  /* 0x000000ffff0d7224 */ /* 0x000fe400078e0009 */
[----:B------:R-:W-:-:S07]  /*01b0*/  IMAD.MOV.U32 R8, RZ, RZ, RZ ;  /* 0x000000ffff087224 */ /* 0x000fce00078e00ff */
.L_x_2:
[-C--:B------:R-:W-:Y:S02]  /*01c0*/  IMAD R0, R17, R2.reuse, RZ ;  /* 0x0000000211007224 */ /* 0x080fe400078e02ff */
[----:B------:R-:W-:Y:S02]  /*01d0*/  IMAD.MOV.U32 R4, RZ, RZ, R13 ;  /* 0x000000ffff047224 */ /* 0x000fe400078e000d */
[----:B------:R-:W-:Y:S02]  /*01e0*/  IMAD.MOV.U32 R5, RZ, RZ, R8 ;  /* 0x000000ffff057224 */ /* 0x000fe400078e0008 */
[C---:B0-----:R-:W-:Y:S02]  /*01f0*/  IMAD R7, R15.reuse, R3, R0 ;  /* 0x000000030f077224 */ /* 0x041fe400078e0200 */
[----:B------:R-:W-:-:S04]  /*0200*/  IMAD.WIDE.U32 R4, R15, R2, R4 ;  /* 0x000000020f047225 */ /* 0x000fc800078e0004 */
[----:B------:R-:W-:Y:S02]  /*0210*/  IMAD.IADD R5, R5, 0x1, R7 ;  /* 0x0000000105057824 */ /* 0x000fe400078e0207 */
[----:B------:R-:W-:-:S03]  /*0220*/  IMAD.SHL.U32 R6, R4, 0x4, RZ ;  /* 0x0000000404067824 */ /* 0x000fc600078e00ff */
[----:B------:R-:W-:Y:S02]  /*0230*/  SHF.L.U64.HI R0, R4, 0x2, R5 ;  /* 0x0000000204007819 */ /* 0x000fe40000010205 */
[----:B--2---:R-:W-:-:S04]  /*0240*/  IADD3 R4, P0, PT, R6, UR12, RZ ;  /* 0x0000000c06047c10 */ /* 0x004fc8000ff1e0ff */
[----:B------:R-:W-:-:S05]  /*0250*/  IADD3.X R5, PT, PT, R0, UR13, RZ, P0, !PT ;  /* 0x0000000d00057c10 */ /* 0x000fca00087fe4ff */
[----:B-1----:R-:W2:Y:S01]  /*0260*/  LDG.E R4, desc[UR8][R4.64] ;  /* 0x0000000804047981 */ /* 0x002ea2000c1e1900 */
[----:B------:R-:W-:-:S04]  /*0270*/  IADD3 R6, P0, PT, R6, UR14, RZ ;  /* 0x0000000e06067c10 */ /* 0x000fc8000ff1e0ff */
[----:B------:R-:W-:Y:S02]  /*0280*/  IADD3.X R7, PT, PT, R0, UR15, RZ, P0, !PT ;  /* 0x0000000f00077c10 */ /* 0x000fe400087fe4ff */
[----:B------:R-:W-:-:S05]  /*0290*/  IADD3 R13, P0, PT, R13, UR5, RZ ;  /* 0x000000050d0d7c10 */ /* 0x000fca000ff1e0ff */
[----:B------:R-:W-:Y:S01]  /*02a0*/  IMAD.X R8, RZ, RZ, R8, P0 ;  /* 0x000000ffff087224 */ /* 0x000fe200000e0608 */
[----:B------:R-:W-:-:S04]  /*02b0*/  ISETP.GE.U32.AND P0, PT, R13, R2, PT ;  /* 0x000000020d00720c */ /* 0x000fc80003f06070 */
[----:B------:R-:W-:Y:S02]  /*02c0*/  ISETP.GE.U32.AND.EX P0, PT, R8, R3, PT, P0 ;  /* 0x000000030800720c */ /* 0x000fe40003f06100 */
[----:B--2---:R-:W-:-:S05]  /*02d0*/  FMNMX R11, RZ, R4, !PT ;  /* 0x00000004ff0b7209 */ /* 0x004fca0007800000 */
[----:B------:R0:W-:Y:S06]  /*02e0*/  STG.E desc[UR8][R6.64], R11 ;  /* 0x0000000b06007986 */ /* 0x0001ec000c101908 */
[----:B------:R-:W-:Y:S05]  /*02f0*/  @!P0 BRA `(.L_x_2) ;  /* 0xfffffffc00b08947 */ /* 0x000fea000383ffff */
.L_x_1:
[----:B-12---:R-:W-:Y:S05]  /*0300*/  BSYNC.RECONVERGENT B0 ;  /* 0x0000000000007941 */ /* 0x006fea0003800200 */
.L_x_0:
[----:B------:R-:W1:Y:S01]  /*0310*/  LDCU.64 UR6, c[0x0][0x398] ;  /* 0x00007300ff0677ac */ /* 0x000e620008000a00 */
[----:B------:R-:W-:-:S05]  /*0320*/  IADD3 R15, P0, PT, R15, UR4, RZ ;  /* 0x000000040f0f7c10 */ /* 0x000fca000ff1e0ff */
[----:B------:R-:W-:Y:S01]  /*0330*/  IMAD.X R17, RZ, RZ, R17, P0 ;  /* 0x000000ffff117224 */ /* 0x000fe200000e0611 */
[----:B-1----:R-:W-:-:S04]  /*0340*/  ISETP.GE.U32.AND P0, PT, R15, UR6, PT ;  /* 0x000000060f007c0c */ /* 0x002fc8000bf06070 */
[----:B------:R-:W-:-:S13]  /*0350*/  ISETP.GE.U32.AND.EX P0, PT, R17, UR7, PT, P0 ;  /* 0x0000000711007c0c */ /* 0x000fda000bf06100 */
[----:B------:R-:W-:Y:S05]  /*0360*/  @!P0 BRA `(.L_x_3) ;  /* 0xfffffffc00788947 */ /* 0x000fea000383ffff */
[----:B------:R-:W-:Y:S05]  /*0370*/  EXIT ;  /* 0x000000000000794d */ /* 0x000fea0003800000 */
.L_x_4:
[----:B------:R-:W-:-:S00]  /*0380*/  BRA `(.L_x_4) ;  /* 0xfffffffc00fc7947 */ /* 0x000fc0000383ffff */
[----:B------:R-:W-:-:S00]  /*0390*/  NOP ;  /* 0x0000000000007918 */ /* 0x000fc00000000000 */
        /* <DEDUP_REMOVED lines=14> */
.L_x_5:


//--------------------- .nv.shared.reserved.0     --------------------------
	.section	.nv.shared.reserved.0,"aw",@nobits
	.weak		__nv_reservedSMEM_offset_0_alias
	.size		__nv_reservedSMEM_offset_0_alias, 0, 64
	.other		__nv_reservedSMEM_offset_0_alias,@"STO_CUDA_RESERVED_SHARED STV_DEFAULT"
__nv_reservedSMEM_offset_0_alias:
	.zero		0
	.zero		64


//--------------------- .nv.constant0._Z8relukernPKfPfmm --------------------------
	.section	.nv.constant0._Z8relukernPKfPfmm,"a",@progbits
	.sectionflags	@""
	.align	4
.nv.constant0._Z8relukernPKfPfmm:
	.zero		928


//--------------------- SYMBOLS --------------------------

	.type		.nv.reservedSmem.offset0,@object
	.size		.nv.reservedSmem.offset0,0x4
